	.headerflags	@"EF_CUDA_TEXMODE_UNIFIED EF_CUDA_64BIT_ADDRESS EF_CUDA_ACCELERATORS EF_CUDA_SM90 EF_CUDA_VIRTUAL_SM(EF_CUDA_SM90)"
	.elftype	@"ET_EXEC"


//--------------------- .nv.info                  --------------------------
	.section	.nv.info,"",@"SHT_CUDA_INFO"
	.align	4


	//----- nvinfo : EIATTR_REGCOUNT
	.align		4
        /*0000*/ 	.byte	0x04, 0x2f
        /*0002*/ 	.short	(.L_1 - .L_0)
	.align		4
.L_0:
        /*0004*/ 	.word	index@(triton_poi_fused_eq_index_put_lift_fresh_0)
        /*0008*/ 	.word	0x00000010


	//----- nvinfo : EIATTR_MIN_STACK_SIZE
	.align		4
.L_1:
        /*000c*/ 	.byte	0x04, 0x12
        /*000e*/ 	.short	(.L_3 - .L_2)
	.align		4
.L_2:
        /*0010*/ 	.word	index@(triton_poi_fused_eq_index_put_lift_fresh_0)
        /*0014*/ 	.word	0x00000000


	//----- nvinfo : EIATTR_FRAME_SIZE
	.align		4
.L_3:
        /*0018*/ 	.byte	0x04, 0x11
        /*001a*/ 	.short	(.L_5 - .L_4)
	.align		4
.L_4:
        /*001c*/ 	.word	index@(triton_poi_fused_eq_index_put_lift_fresh_0)
        /*0020*/ 	.word	0x00000000


	//----- nvinfo : EIATTR_MIN_STACK_SIZE
	.align		4
.L_5:
        /*0024*/ 	.byte	0x04, 0x12
        /*0026*/ 	.short	(.L_7 - .L_6)
	.align		4
.L_6:
        /*0028*/ 	.word	index@(triton_poi_fused_eq_index_put_lift_fresh_0)
        /*002c*/ 	.word	0x00000000
.L_7:


//--------------------- .nv.info.triton_poi_fused_eq_index_put_lift_fresh_0 --------------------------
	.section	.nv.info.triton_poi_fused_eq_index_put_lift_fresh_0,"",@"SHT_CUDA_INFO"
	.sectionflags	@""
	.align	4


	//----- nvinfo : EIATTR_CUDA_API_VERSION
	.align		4
        /*0000*/ 	.byte	0x04, 0x37
        /*0002*/ 	.short	(.L_9 - .L_8)
.L_8:
        /*0004*/ 	.word	0x0000007c


	//----- nvinfo : EIATTR_KPARAM_INFO
	.align		4
.L_9:
        /*0008*/ 	.byte	0x04, 0x17
        /*000a*/ 	.short	(.L_11 - .L_10)
.L_10:
        /*000c*/ 	.word	0x00000000
        /*0010*/ 	.short	0x0003
        /*0012*/ 	.short	0x0018
        /*0014*/ 	.byte	0x00, 0xf0, 0x11, 0x00


	//----- nvinfo : EIATTR_KPARAM_INFO
	.align		4
.L_11:
        /*0018*/ 	.byte	0x04, 0x17
        /*001a*/ 	.short	(.L_13 - .L_12)
.L_12:
        /*001c*/ 	.word	0x00000000
        /*0020*/ 	.short	0x0002
        /*0022*/ 	.short	0x0010
        /*0024*/ 	.byte	0x00, 0xf4, 0x21, 0x00


	//----- nvinfo : EIATTR_KPARAM_INFO
	.align		4
.L_13:
        /*0028*/ 	.byte	0x04, 0x17
        /*002a*/ 	.short	(.L_15 - .L_14)
.L_14:
        /*002c*/ 	.word	0x00000000
        /*0030*/ 	.short	0x0001
        /*0032*/ 	.short	0x0008
        /*0034*/ 	.byte	0x00, 0xf4, 0x21, 0x00


	//----- nvinfo : EIATTR_KPARAM_INFO
	.align		4
.L_15:
        /*0038*/ 	.byte	0x04, 0x17
        /*003a*/ 	.short	(.L_17 - .L_16)
.L_16:
        /*003c*/ 	.word	0x00000000
        /*0040*/ 	.short	0x0000
        /*0042*/ 	.short	0x0000
        /*0044*/ 	.byte	0x00, 0xf4, 0x21, 0x00


	//----- nvinfo : EIATTR_SPARSE_MMA_MASK
	.align		4
.L_17:
        /*0048*/ 	.byte	0x03, 0x50
        /*004a*/ 	.short	0x0000


	//----- nvinfo : EIATTR_MAXREG_COUNT
	.align		4
        /*004c*/ 	.byte	0x03, 0x1b
        /*004e*/ 	.short	0x00ff


	//----- nvinfo : EIATTR_EXIT_INSTR_OFFSETS
	.align		4
        /*0050*/ 	.byte	0x04, 0x1c
        /*0052*/ 	.short	(.L_19 - .L_18)


	//   ....[0]....
.L_18:
        /*0054*/ 	.word	0x00000180


	//   ....[1]....
        /*0058*/ 	.word	0x000001a0


	//----- nvinfo : EIATTR_REQNTID
	.align		4
.L_19:
        /*005c*/ 	.byte	0x04, 0x10
        /*005e*/ 	.short	(.L_21 - .L_20)
.L_20:
        /*0060*/ 	.word	0x00000020
        /*0064*/ 	.word	0x00000001
        /*0068*/ 	.word	0x00000001


	//----- nvinfo : EIATTR_CBANK_PARAM_SIZE
	.align		4
.L_21:
        /*006c*/ 	.byte	0x03, 0x19
        /*006e*/ 	.short	0x001c


	//----- nvinfo : EIATTR_PARAM_CBANK
	.align		4
        /*0070*/ 	.byte	0x04, 0x0a
        /*0072*/ 	.short	(.L_23 - .L_22)
	.align		4
.L_22:
        /*0074*/ 	.word	index@(.nv.constant0.triton_poi_fused_eq_index_put_lift_fresh_0)
        /*0078*/ 	.short	0x0210
        /*007a*/ 	.short	0x001c


	//----- nvinfo : EIATTR_SW_WAR
	.align		4
.L_23:
        /*007c*/ 	.byte	0x04, 0x36
        /*007e*/ 	.short	(.L_25 - .L_24)
.L_24:
        /*0080*/ 	.word	0x00000008
.L_25:


//--------------------- .nv.callgraph             --------------------------
	.section	.nv.callgraph,"",@"SHT_CUDA_CALLGRAPH"
	.align	4
	.sectionentsize	8
	.align		4
        /*0000*/ 	.word	0x00000000
	.align		4
        /*0004*/ 	.word	0xffffffff
	.align		4
        /*0008*/ 	.word	0x00000000
	.align		4
        /*000c*/ 	.word	0xfffffffe
	.align		4
        /*0010*/ 	.word	0x00000000
	.align		4
        /*0014*/ 	.word	0xfffffffd
	.align		4
        /*0018*/ 	.word	0x00000000
	.align		4
        /*001c*/ 	.word	0xfffffffc


//--------------------- .text.triton_poi_fused_eq_index_put_lift_fresh_0 --------------------------
	.section	.text.triton_poi_fused_eq_index_put_lift_fresh_0,"ax",@progbits
	.align	128
        .global         triton_poi_fused_eq_index_put_lift_fresh_0
        .type           triton_poi_fused_eq_index_put_lift_fresh_0,@function
        .size           triton_poi_fused_eq_index_put_lift_fresh_0,(.L_x_1 - triton_poi_fused_eq_index_put_lift_fresh_0)
        .other          triton_poi_fused_eq_index_put_lift_fresh_0,@"STO_CUDA_ENTRY STV_DEFAULT"
triton_poi_fused_eq_index_put_lift_fresh_0:
.text.triton_poi_fused_eq_index_put_lift_fresh_0:
[----:B------:R-:W0:Y:S02]  /*0000*/  LDC R1, c[0x0][0x28] ;  /* 0x00000a00ff017b82 */ /* 0x000e240000000800 */
[----:B------:R-:W1:Y:S01]  /*0010*/  S2R R4, SR_TID.X ;  /* 0x0000000000047919 */ /* 0x000e620000002100 */
[----:B------:R-:W2:Y:S01]  /*0020*/  LDC.64 R2, c[0x0][0x210] ;  /* 0x00008400ff027b82 */ /* 0x000ea20000000a00 */
[----:B------:R-:W-:Y:S01]  /*0030*/  CS2R R6, SRZ ;  /* 0x0000000000067805 */ /* 0x000fe2000001ff00 */
[----:B------:R-:W-:Y:S01]  /*0040*/  ULDC.64 UR4, c[0x0][0x208] ;  /* 0x0000820000047ab9 */ /* 0x000fe20000000a00 */
[----:B------:R-:W3:Y:S01]  /*0050*/  S2R R11, SR_CTAID.X ;  /* 0x00000000000b7919 */ /* 0x000ee20000002500 */
[----:B------:R-:W-:-:S04]  /*0060*/  ULDC.64 UR6, c[0x0][0x218] ;  /* 0x0000860000067ab9 */ /* 0x000fc80000000a00 */
[----:B------:R-:W4:Y:S01]  /*0070*/  LDC.64 R8, c[0x0][0x220] ;  /* 0x00008800ff087b82 */ /* 0x000f220000000a00 */
[----:B-1----:R-:W-:-:S05]  /*0080*/  LOP3.LUT R0, R4, 0x3, RZ, 0xc0, !PT ;  /* 0x0000000304007812 */ /* 0x002fca00078ec0ff */
[----:B---3--:R-:W-:-:S04]  /*0090*/  IMAD R11, R11, 0x4, R0 ;  /* 0x000000040b0b7824 */ /* 0x008fc800078e0200 */
[C---:B--2---:R-:W-:Y:S01]  /*00a0*/  IMAD.WIDE R2, R11.reuse, 0x8, R2 ;  /* 0x000000080b027825 */ /* 0x044fe200078e0202 */
[----:B------:R-:W-:-:S13]  /*00b0*/  ISETP.GE.AND P0, PT, R11, 0x4, PT ;  /* 0x000000040b00780c */ /* 0x000fda0003f06270 */
[----:B------:R4:W2:Y:S01]  /*00c0*/  @!P0 LDG.E.64 R6, desc[UR4][R2.64] ;  /* 0x0000000402068981 */ /* 0x0008a2000c1e1b00 */
[----:B------:R-:W-:Y:S02]  /*00d0*/  LOP3.LUT P0, RZ, R4, 0x1c, RZ, 0xc0, !PT ;  /* 0x0000001c04ff7812 */ /* 0x000fe4000780c0ff */
[----:B------:R-:W-:Y:S02]  /*00e0*/  IADD3 R4, P2, R11, UR6, RZ ;  /* 0x000000060b047c10 */ /* 0x000fe4000ff5e0ff */
[C---:B------:R-:W-:Y:S02]  /*00f0*/  ISETP.LT.AND P0, PT, R11.reuse, 0x4, !P0 ;  /* 0x000000040b00780c */ /* 0x040fe40004701270 */
[C---:B------:R-:W-:Y:S01]  /*0100*/  LEA.HI.X.SX32 R5, R11.reuse, UR7, 0x1, P2 ;  /* 0x000000070b057c11 */ /* 0x040fe200090f0eff */
[----:B----4-:R-:W-:Y:S01]  /*0110*/  IMAD.WIDE R2, R11, 0x8, R8 ;  /* 0x000000080b027825 */ /* 0x010fe200078e0208 */
[----:B--2---:R-:W-:-:S04]  /*0120*/  ISETP.NE.U32.AND P1, PT, R6, 0xff, PT ;  /* 0x000000ff0600780c */ /* 0x004fc80003f25070 */
[----:B------:R-:W-:-:S04]  /*0130*/  ISETP.NE.AND.EX P1, PT, R7, RZ, PT, P1 ;  /* 0x000000ff0700720c */ /* 0x000fc80003f25310 */
[----:B------:R-:W-:Y:S02]  /*0140*/  SEL R13, RZ, 0x1, !P1 ;  /* 0x00000001ff0d7807 */ /* 0x000fe40004800000 */
[----:B------:R-:W-:Y:S02]  /*0150*/  SEL R6, R6, RZ, P1 ;  /* 0x000000ff06067207 */ /* 0x000fe40000800000 */
[----:B------:R-:W-:Y:S01]  /*0160*/  SEL R7, R7, RZ, P1 ;  /* 0x000000ff07077207 */ /* 0x000fe20000800000 */
[----:B------:R1:W-:Y:S01]  /*0170*/  @P0 STG.E.U8 desc[UR4][R4.64], R13 ;  /* 0x0000000d04000986 */ /* 0x0003e2000c101104 */
[----:B------:R-:W-:Y:S05]  /*0180*/  @!P0 EXIT ;  /* 0x000000000000894d */ /* 0x000fea0003800000 */
[----:B------:R-:W-:Y:S01]  /*0190*/  STG.E.64 desc[UR4][R2.64], R6 ;  /* 0x0000000602007986 */ /* 0x000fe2000c101b04 */
[----:B------:R-:W-:Y:S05]  /*01a0*/  EXIT ;  /* 0x000000000000794d */ /* 0x000fea0003800000 */
.L_x_0:
[----:B------:R-:W-:-:S00]  /*01b0*/  BRA `(.L_x_0) ;  /* 0xfffffffc00fc7947 */ /* 0x000fc0000383ffff */
[----:B------:R-:W-:-:S00]  /*01c0*/  NOP ;  /* 0x0000000000007918 */ /* 0x000fc00000000000 */
        /* <DEDUP_REMOVED lines=11> */
.L_x_1:


//--------------------- .nv.constant0.triton_poi_fused_eq_index_put_lift_fresh_0 --------------------------
	.section	.nv.constant0.triton_poi_fused_eq_index_put_lift_fresh_0,"a",@progbits
	.sectionflags	@""
	.align	4
.nv.constant0.triton_poi_fused_eq_index_put_lift_fresh_0:
	.zero		556
